//
// Generated by NVIDIA NVVM Compiler
//
// Compiler Build ID: CL-36424714
// Cuda compilation tools, release 13.0, V13.0.88
// Based on NVVM 20.0.0
//

.version 9.0
.target sm_100
.address_size 64

	// .globl	_Z10matmul_gpuPdS_S_i
// _ZZ10matmul_gpuPdS_S_iE8shared_A has been demoted
// _ZZ10matmul_gpuPdS_S_iE8shared_B has been demoted

.visible .entry _Z10matmul_gpuPdS_S_i(
	.param .u64 .ptr .align 1 _Z10matmul_gpuPdS_S_i_param_0,
	.param .u64 .ptr .align 1 _Z10matmul_gpuPdS_S_i_param_1,
	.param .u64 .ptr .align 1 _Z10matmul_gpuPdS_S_i_param_2,
	.param .u32 _Z10matmul_gpuPdS_S_i_param_3
)
{
	.reg .pred 	%p<8>;
	.reg .b32 	%r<42>;
	.reg .b64 	%rd<13>;
	.reg .b64 	%fd<111>;
	// demoted variable
	.shared .align 8 .b8 _ZZ10matmul_gpuPdS_S_iE8shared_A[8192];
	// demoted variable
	.shared .align 8 .b8 _ZZ10matmul_gpuPdS_S_iE8shared_B[8192];
	ld.param.u64 	%rd3, [_Z10matmul_gpuPdS_S_i_param_0];
	ld.param.u64 	%rd4, [_Z10matmul_gpuPdS_S_i_param_1];
	ld.param.u64 	%rd5, [_Z10matmul_gpuPdS_S_i_param_2];
	ld.param.u32 	%r23, [_Z10matmul_gpuPdS_S_i_param_3];
	mov.u32 	%r24, %ctaid.y;
	mov.u32 	%r25, %ntid.y;
	mov.u32 	%r39, %tid.y;
	mad.lo.s32 	%r2, %r24, %r25, %r39;
	mov.u32 	%r26, %ctaid.x;
	mov.u32 	%r27, %ntid.x;
	mov.u32 	%r37, %tid.x;
	mad.lo.s32 	%r4, %r26, %r27, %r37;
	setp.lt.s32 	%p1, %r23, 1;
	mov.f64 	%fd110, 0d0000000000000000;
	@%p1 bra 	$L__BB0_7;
	add.s32 	%r28, %r23, 31;
	shr.u32 	%r29, %r28, 5;
	shl.b32 	%r30, %r39, 8;
	mov.u32 	%r31, _ZZ10matmul_gpuPdS_S_iE8shared_A;
	add.s32 	%r5, %r31, %r30;
	shl.b32 	%r32, %r37, 3;
	add.s32 	%r6, %r5, %r32;
	mov.u32 	%r33, _ZZ10matmul_gpuPdS_S_iE8shared_B;
	add.s32 	%r8, %r33, %r32;
	add.s32 	%r7, %r8, %r30;
	neg.s32 	%r41, %r29;
	mad.lo.s32 	%r40, %r39, %r23, %r4;
	shl.b32 	%r11, %r23, 5;
	mad.lo.s32 	%r38, %r23, %r2, %r37;
	cvta.to.global.u64 	%rd1, %rd3;
	cvta.to.global.u64 	%rd2, %rd4;
	mov.f64 	%fd110, 0d0000000000000000;
$L__BB0_2:
	max.u32 	%r34, %r2, %r37;
	setp.ge.u32 	%p2, %r34, %r23;
	mov.f64 	%fd108, 0d0000000000000000;
	@%p2 bra 	$L__BB0_4;
	mul.wide.u32 	%rd6, %r38, 8;
	add.s64 	%rd7, %rd1, %rd6;
	ld.global.f64 	%fd108, [%rd7];
$L__BB0_4:
	setp.ge.s32 	%p3, %r4, %r23;
	st.shared.f64 	[%r6], %fd108;
	setp.ge.u32 	%p4, %r39, %r23;
	mov.f64 	%fd109, 0d0000000000000000;
	or.pred  	%p5, %p3, %p4;
	@%p5 bra 	$L__BB0_6;
	mul.wide.u32 	%rd8, %r40, 8;
	add.s64 	%rd9, %rd2, %rd8;
	ld.global.f64 	%fd109, [%rd9];
$L__BB0_6:
	st.shared.f64 	[%r7], %fd109;
	bar.sync 	0;
	ld.shared.f64 	%fd12, [%r5];
	ld.shared.f64 	%fd13, [%r8];
	fma.rn.f64 	%fd14, %fd12, %fd13, %fd110;
	ld.shared.f64 	%fd15, [%r5+8];
	ld.shared.f64 	%fd16, [%r8+256];
	fma.rn.f64 	%fd17, %fd15, %fd16, %fd14;
	ld.shared.f64 	%fd18, [%r5+16];
	ld.shared.f64 	%fd19, [%r8+512];
	fma.rn.f64 	%fd20, %fd18, %fd19, %fd17;
	ld.shared.f64 	%fd21, [%r5+24];
	ld.shared.f64 	%fd22, [%r8+768];
	fma.rn.f64 	%fd23, %fd21, %fd22, %fd20;
	ld.shared.f64 	%fd24, [%r5+32];
	ld.shared.f64 	%fd25, [%r8+1024];
	fma.rn.f64 	%fd26, %fd24, %fd25, %fd23;
	ld.shared.f64 	%fd27, [%r5+40];
	ld.shared.f64 	%fd28, [%r8+1280];
	fma.rn.f64 	%fd29, %fd27, %fd28, %fd26;
	ld.shared.f64 	%fd30, [%r5+48];
	ld.shared.f64 	%fd31, [%r8+1536];
	fma.rn.f64 	%fd32, %fd30, %fd31, %fd29;
	ld.shared.f64 	%fd33, [%r5+56];
	ld.shared.f64 	%fd34, [%r8+1792];
	fma.rn.f64 	%fd35, %fd33, %fd34, %fd32;
	ld.shared.f64 	%fd36, [%r5+64];
	ld.shared.f64 	%fd37, [%r8+2048];
	fma.rn.f64 	%fd38, %fd36, %fd37, %fd35;
	ld.shared.f64 	%fd39, [%r5+72];
	ld.shared.f64 	%fd40, [%r8+2304];
	fma.rn.f64 	%fd41, %fd39, %fd40, %fd38;
	ld.shared.f64 	%fd42, [%r5+80];
	ld.shared.f64 	%fd43, [%r8+2560];
	fma.rn.f64 	%fd44, %fd42, %fd43, %fd41;
	ld.shared.f64 	%fd45, [%r5+88];
	ld.shared.f64 	%fd46, [%r8+2816];
	fma.rn.f64 	%fd47, %fd45, %fd46, %fd44;
	ld.shared.f64 	%fd48, [%r5+96];
	ld.shared.f64 	%fd49, [%r8+3072];
	fma.rn.f64 	%fd50, %fd48, %fd49, %fd47;
	ld.shared.f64 	%fd51, [%r5+104];
	ld.shared.f64 	%fd52, [%r8+3328];
	fma.rn.f64 	%fd53, %fd51, %fd52, %fd50;
	ld.shared.f64 	%fd54, [%r5+112];
	ld.shared.f64 	%fd55, [%r8+3584];
	fma.rn.f64 	%fd56, %fd54, %fd55, %fd53;
	ld.shared.f64 	%fd57, [%r5+120];
	ld.shared.f64 	%fd58, [%r8+3840];
	fma.rn.f64 	%fd59, %fd57, %fd58, %fd56;
	ld.shared.f64 	%fd60, [%r5+128];
	ld.shared.f64 	%fd61, [%r8+4096];
	fma.rn.f64 	%fd62, %fd60, %fd61, %fd59;
	ld.shared.f64 	%fd63, [%r5+136];
	ld.shared.f64 	%fd64, [%r8+4352];
	fma.rn.f64 	%fd65, %fd63, %fd64, %fd62;
	ld.shared.f64 	%fd66, [%r5+144];
	ld.shared.f64 	%fd67, [%r8+4608];
	fma.rn.f64 	%fd68, %fd66, %fd67, %fd65;
	ld.shared.f64 	%fd69, [%r5+152];
	ld.shared.f64 	%fd70, [%r8+4864];
	fma.rn.f64 	%fd71, %fd69, %fd70, %fd68;
	ld.shared.f64 	%fd72, [%r5+160];
	ld.shared.f64 	%fd73, [%r8+5120];
	fma.rn.f64 	%fd74, %fd72, %fd73, %fd71;
	ld.shared.f64 	%fd75, [%r5+168];
	ld.shared.f64 	%fd76, [%r8+5376];
	fma.rn.f64 	%fd77, %fd75, %fd76, %fd74;
	ld.shared.f64 	%fd78, [%r5+176];
	ld.shared.f64 	%fd79, [%r8+5632];
	fma.rn.f64 	%fd80, %fd78, %fd79, %fd77;
	ld.shared.f64 	%fd81, [%r5+184];
	ld.shared.f64 	%fd82, [%r8+5888];
	fma.rn.f64 	%fd83, %fd81, %fd82, %fd80;
	ld.shared.f64 	%fd84, [%r5+192];
	ld.shared.f64 	%fd85, [%r8+6144];
	fma.rn.f64 	%fd86, %fd84, %fd85, %fd83;
	ld.shared.f64 	%fd87, [%r5+200];
	ld.shared.f64 	%fd88, [%r8+6400];
	fma.rn.f64 	%fd89, %fd87, %fd88, %fd86;
	ld.shared.f64 	%fd90, [%r5+208];
	ld.shared.f64 	%fd91, [%r8+6656];
	fma.rn.f64 	%fd92, %fd90, %fd91, %fd89;
	ld.shared.f64 	%fd93, [%r5+216];
	ld.shared.f64 	%fd94, [%r8+6912];
	fma.rn.f64 	%fd95, %fd93, %fd94, %fd92;
	ld.shared.f64 	%fd96, [%r5+224];
	ld.shared.f64 	%fd97, [%r8+7168];
	fma.rn.f64 	%fd98, %fd96, %fd97, %fd95;
	ld.shared.f64 	%fd99, [%r5+232];
	ld.shared.f64 	%fd100, [%r8+7424];
	fma.rn.f64 	%fd101, %fd99, %fd100, %fd98;
	ld.shared.f64 	%fd102, [%r5+240];
	ld.shared.f64 	%fd103, [%r8+7680];
	fma.rn.f64 	%fd104, %fd102, %fd103, %fd101;
	ld.shared.f64 	%fd105, [%r5+248];
	ld.shared.f64 	%fd106, [%r8+7936];
	fma.rn.f64 	%fd110, %fd105, %fd106, %fd104;
	bar.sync 	0;
	add.s32 	%r41, %r41, 1;
	setp.ne.s32 	%p6, %r41, 0;
	add.s32 	%r40, %r40, %r11;
	add.s32 	%r39, %r39, 32;
	add.s32 	%r38, %r38, 32;
	add.s32 	%r37, %r37, 32;
	@%p6 bra 	$L__BB0_2;
$L__BB0_7:
	max.s32 	%r35, %r2, %r4;
	setp.ge.s32 	%p7, %r35, %r23;
	@%p7 bra 	$L__BB0_9;
	mad.lo.s32 	%r36, %r23, %r2, %r4;
	cvta.to.global.u64 	%rd10, %rd5;
	mul.wide.s32 	%rd11, %r36, 8;
	add.s64 	%rd12, %rd10, %rd11;
	st.global.f64 	[%rd12], %fd110;
$L__BB0_9:
	ret;

}


// ===== COMPILED SASS (sm_100) =====

	.target	sm_100

	.elftype	@"ET_EXEC"


//--------------------- .note.nv.tkinfo           --------------------------
	.section	.note.nv.tkinfo,"",@"SHT_NOTE"
	.sectionflags	@"SHF_NOTE_NV_TKINFO"
	.tkinfo
        /*0018*/ 	.word	0x00000002
        /*0030*/ 	.string	""
        /*0030*/ 	.string	"ptxas"
        /*0030*/ 	.string	"Cuda compilation tools, release 13.0, V13.0.88"
        /*0030*/ 	.string	"Build cuda_13.0.r13.0/compiler.36424714_0"
        /*0030*/ 	.string	"-arch sm_100 -m 64 "



//--------------------- .note.nv.cuinfo           --------------------------
	.section	.note.nv.cuinfo,"",@"SHT_NOTE"
	.sectionflags	@"SHF_NOTE_NV_CUINFO"
        /*0018*/ 	.short	0x0002
        /*001a*/ 	.short	0x0064
        /*001c*/ 	.short	0x0082
	.zero		2


//--------------------- .nv.info                  --------------------------
	.section	.nv.info,"",@"SHT_CUDA_INFO"
	.align	4


	//----- nvinfo : EIATTR_REGCOUNT
	.align		4
        /*0000*/ 	.byte	0x04, 0x2f
        /*0002*/ 	.short	(.L_1 - .L_0)
	.align		4
.L_0:
        /*0004*/ 	.word	index@(_Z10matmul_gpuPdS_S_i)
        /*0008*/ 	.word	0x00000020


	//----- nvinfo : EIATTR_FRAME_SIZE
	.align		4
.L_1:
        /*000c*/ 	.byte	0x04, 0x11
        /*000e*/ 	.short	(.L_3 - .L_2)
	.align		4
.L_2:
        /*0010*/ 	.word	index@(_Z10matmul_gpuPdS_S_i)
        /*0014*/ 	.word	0x00000000


	//----- nvinfo : EIATTR_MIN_STACK_SIZE
	.align		4
.L_3:
        /*0018*/ 	.byte	0x04, 0x12
        /*001a*/ 	.short	(.L_5 - .L_4)
	.align		4
.L_4:
        /*001c*/ 	.word	index@(_Z10matmul_gpuPdS_S_i)
        /*0020*/ 	.word	0x00000000
.L_5:


//--------------------- .nv.compat                --------------------------
	.section	.nv.compat,"",@"SHT_CUDA_COMPAT_INFO"
	.align	4
        /*0000*/ 	.byte	0x02, 0x09, 0x00, 0x00, 0x02, 0x02, 0x01, 0x00, 0x02, 0x05, 0x05, 0x00, 0x03, 0x07, 0x01, 0x01
        /*0010*/ 	.byte	0x02, 0x03, 0x00, 0x00, 0x02, 0x06, 0x01, 0x00, 0x04, 0x0b, 0x08, 0x00, 0x01, 0x00, 0x00, 0x00
        /*0020*/ 	.byte	0x00, 0x00, 0x00, 0x00


//--------------------- .nv.info._Z10matmul_gpuPdS_S_i --------------------------
	.section	.nv.info._Z10matmul_gpuPdS_S_i,"",@"SHT_CUDA_INFO"
	.sectionflags	@""
	.align	4


	//----- nvinfo : EIATTR_CUDA_API_VERSION
	.align		4
        /*0000*/ 	.byte	0x04, 0x37
        /*0002*/ 	.short	(.L_7 - .L_6)
.L_6:
        /*0004*/ 	.word	0x00000082


	//----- nvinfo : EIATTR_KPARAM_INFO
	.align		4
.L_7:
        /*0008*/ 	.byte	0x04, 0x17
        /*000a*/ 	.short	(.L_9 - .L_8)
.L_8:
        /*000c*/ 	.word	0x00000000
        /*0010*/ 	.short	0x0003
        /*0012*/ 	.short	0x0018
        /*0014*/ 	.byte	0x00, 0xf0, 0x11, 0x00


	//----- nvinfo : EIATTR_KPARAM_INFO
	.align		4
.L_9:
        /*0018*/ 	.byte	0x04, 0x17
        /*001a*/ 	.short	(.L_11 - .L_10)
.L_10:
        /*001c*/ 	.word	0x00000000
        /*0020*/ 	.short	0x0002
        /*0022*/ 	.short	0x0010
        /*0024*/ 	.byte	0x00, 0xf5, 0x21, 0x00


	//----- nvinfo : EIATTR_KPARAM_INFO
	.align		4
.L_11:
        /*0028*/ 	.byte	0x04, 0x17
        /*002a*/ 	.short	(.L_13 - .L_12)
.L_12:
        /*002c*/ 	.word	0x00000000
        /*0030*/ 	.short	0x0001
        /*0032*/ 	.short	0x0008
        /*0034*/ 	.byte	0x00, 0xf5, 0x21, 0x00


	//----- nvinfo : EIATTR_KPARAM_INFO
	.align		4
.L_13:
        /*0038*/ 	.byte	0x04, 0x17
        /*003a*/ 	.short	(.L_15 - .L_14)
.L_14:
        /*003c*/ 	.word	0x00000000
        /*0040*/ 	.short	0x0000
        /*0042*/ 	.short	0x0000
        /*0044*/ 	.byte	0x00, 0xf5, 0x21, 0x00


	//----- nvinfo : EIATTR_SPARSE_MMA_MASK
	.align		4
.L_15:
        /*0048*/ 	.byte	0x03, 0x50
        /*004a*/ 	.short	0x0000


	//----- nvinfo : EIATTR_MAXREG_COUNT
	.align		4
        /*004c*/ 	.byte	0x03, 0x1b
        /*004e*/ 	.short	0x00ff


	//----- nvinfo : EIATTR_NUM_BARRIERS
	.align		4
        /*0050*/ 	.byte	0x02, 0x4c
        /*0052*/ 	.byte	0x01
	.zero		1


	//----- nvinfo : EIATTR_MERCURY_ISA_VERSION
	.align		4
        /*0054*/ 	.byte	0x03, 0x5f
        /*0056*/ 	.short	0x0101


	//----- nvinfo : EIATTR_VRC_CTA_INIT_COUNT
	.align		4
        /*0058*/ 	.byte	0x02, 0x4a
	.zero		1
	.zero		1


	//----- nvinfo : EIATTR_EXIT_INSTR_OFFSETS
	.align		4
        /*005c*/ 	.byte	0x04, 0x1c
        /*005e*/ 	.short	(.L_17 - .L_16)


	//   ....[0]....
.L_16:
        /*0060*/ 	.word	0x00000890


	//   ....[1]....
        /*0064*/ 	.word	0x000008e0


	//----- nvinfo : EIATTR_CBANK_PARAM_SIZE
	.align		4
.L_17:
        /*0068*/ 	.byte	0x03, 0x19
        /*006a*/ 	.short	0x001c


	//----- nvinfo : EIATTR_PARAM_CBANK
	.align		4
        /*006c*/ 	.byte	0x04, 0x0a
        /*006e*/ 	.short	(.L_19 - .L_18)
	.align		4
.L_18:
        /*0070*/ 	.word	index@(.nv.constant0._Z10matmul_gpuPdS_S_i)
        /*0074*/ 	.short	0x0380
        /*0076*/ 	.short	0x001c


	//----- nvinfo : EIATTR_SW_WAR
	.align		4
.L_19:
        /*0078*/ 	.byte	0x04, 0x36
        /*007a*/ 	.short	(.L_21 - .L_20)
.L_20:
        /*007c*/ 	.word	0x00000008
.L_21:


//--------------------- .nv.callgraph             --------------------------
	.section	.nv.callgraph,"",@"SHT_CUDA_CALLGRAPH"
	.align	4
	.sectionentsize	8
	.align		4
        /*0000*/ 	.word	0x00000000
	.align		4
        /*0004*/ 	.word	0xffffffff
	.align		4
        /*0008*/ 	.word	0x00000000
	.align		4
        /*000c*/ 	.word	0xfffffffe
	.align		4
        /*0010*/ 	.word	0x00000000
	.align		4
        /*0014*/ 	.word	0xfffffffd
	.align		4
        /*0018*/ 	.word	0x00000000
	.align		4
        /*001c*/ 	.word	0xfffffffc


//--------------------- .text._Z10matmul_gpuPdS_S_i --------------------------
	.section	.text._Z10matmul_gpuPdS_S_i,"ax",@progbits
	.align	128
        .global         _Z10matmul_gpuPdS_S_i
        .type           _Z10matmul_gpuPdS_S_i,@function
        .size           _Z10matmul_gpuPdS_S_i,(.L_x_3 - _Z10matmul_gpuPdS_S_i)
        .other          _Z10matmul_gpuPdS_S_i,@"STO_CUDA_ENTRY STV_DEFAULT"
_Z10matmul_gpuPdS_S_i:
.text._Z10matmul_gpuPdS_S_i:
[----:B------:R-:W-:Y:S01]  /*0000*/  LDC R1, c[0x0][0x37c] ;  /* 0x0000df00ff017b82 */ /* 0x000fe20000000800 */
[----:B------:R-:W0:Y:S01]  /*0010*/  LDCU UR6, c[0x0][0x398] ;  /* 0x00007300ff0677ac */ /* 0x000e220008000800 */
[----:B------:R-:W1:Y:S06]  /*0020*/  S2R R19, SR_TID.Y ;  /* 0x0000000000137919 */ /* 0x000e6c0000002200 */
[----:B------:R-:W1:Y:S01]  /*0030*/  LDC R23, c[0x0][0x364] ;  /* 0x0000d900ff177b82 */ /* 0x000e620000000800 */
[----:B------:R-:W-:Y:S01]  /*0040*/  CS2R R10, SRZ ;  /* 0x00000000000a7805 */ /* 0x000fe2000001ff00 */
[----:B------:R-:W2:Y:S01]  /*0050*/  LDCU.64 UR8, c[0x0][0x358] ;  /* 0x00006b00ff0877ac */ /* 0x000ea20008000a00 */
[----:B------:R-:W3:Y:S05]  /*0060*/  S2R R18, SR_TID.X ;  /* 0x0000000000127919 */ /* 0x000eea0000002100 */
[----:B------:R-:W1:Y:S08]  /*0070*/  S2UR UR4, SR_CTAID.Y ;  /* 0x00000000000479c3 */ /* 0x000e700000002600 */
[----:B------:R-:W3:Y:S01]  /*0080*/  S2UR UR5, SR_CTAID.X ;  /* 0x00000000000579c3 */ /* 0x000ee20000002500 */
[----:B0-----:R-:W-:-:S05]  /*0090*/  IMAD.U32 R6, RZ, RZ, UR6 ;  /* 0x00000006ff067e24 */ /* 0x001fca000f8e00ff */
[----:B------:R-:W-:Y:S02]  /*00a0*/  ISETP.GE.AND P0, PT, R6, 0x1, PT ;  /* 0x000000010600780c */ /* 0x000fe40003f06270 */
[----:B------:R-:W3:Y:S01]  /*00b0*/  LDC R21, c[0x0][0x360] ;  /* 0x0000d800ff157b82 */ /* 0x000ee20000000800 */
[----:B-1----:R-:W-:Y:S02]  /*00c0*/  IMAD R23, R23, UR4, R19 ;  /* 0x0000000417177c24 */ /* 0x002fe4000f8e0213 */
[----:B---3--:R-:W-:-:S08]  /*00d0*/  IMAD R21, R21, UR5, R18 ;  /* 0x0000000515157c24 */ /* 0x008fd0000f8e0212 */
[----:B--2---:R-:W-:Y:S05]  /*00e0*/  @!P0 BRA `(.L_x_0) ;  /* 0x0000000400e08947 */ /* 0x004fea0003800000 */
[----:B------:R-:W0:Y:S01]  /*00f0*/  S2UR UR6, SR_CgaCtaId ;  /* 0x00000000000679c3 */ /* 0x000e220000008800 */
[----:B------:R-:W-:Y:S01]  /*0100*/  UMOV UR4, 0x400 ;  /* 0x0000040000047882 */ /* 0x000fe20000000000 */
[----:B------:R-:W-:Y:S01]  /*0110*/  VIADD R2, R6, 0x1f ;  /* 0x0000001f06027836 */ /* 0x000fe20000000000 */
[----:B------:R-:W-:Y:S01]  /*0120*/  UIADD3 UR5, UPT, UPT, UR4, 0x2000, URZ ;  /* 0x0000200004057890 */ /* 0x000fe2000fffe0ff */
[----:B------:R-:W-:Y:S01]  /*0130*/  CS2R R10, SRZ ;  /* 0x00000000000a7805 */ /* 0x000fe2000001ff00 */
[-C--:B------:R-:W-:Y:S02]  /*0140*/  IMAD R17, R19, R6.reuse, R21 ;  /* 0x0000000613117224 */ /* 0x080fe400078e0215 */
[----:B------:R-:W-:Y:S01]  /*0150*/  SHF.R.U32.HI R2, RZ, 0x5, R2 ;  /* 0x00000005ff027819 */ /* 0x000fe20000011602 */
[----:B------:R-:W1:Y:S01]  /*0160*/  LDC R0, c[0x0][0x398] ;  /* 0x0000e600ff007b82 */ /* 0x000e620000000800 */
[----:B------:R-:W-:-:S03]  /*0170*/  IMAD R7, R23, R6, R18 ;  /* 0x0000000617077224 */ /* 0x000fc600078e0212 */
[----:B------:R-:W-:Y:S01]  /*0180*/  IMAD.MOV R16, RZ, RZ, -R2 ;  /* 0x000000ffff107224 */ /* 0x000fe200078e0a02 */
[----:B0-----:R-:W-:Y:S02]  /*0190*/  ULEA UR5, UR6, UR5, 0x18 ;  /* 0x0000000506057291 */ /* 0x001fe4000f8ec0ff */
[----:B------:R-:W-:-:S04]  /*01a0*/  ULEA UR4, UR6, UR4, 0x18 ;  /* 0x0000000406047291 */ /* 0x000fc8000f8ec0ff */
[----:B------:R-:W-:Y:S02]  /*01b0*/  LEA R3, R18, UR5, 0x3 ;  /* 0x0000000512037c11 */ /* 0x000fe4000f8e18ff */
[----:B------:R-:W-:-:S03]  /*01c0*/  LEA R5, R19, UR4, 0x8 ;  /* 0x0000000413057c11 */ /* 0x000fc6000f8e40ff */
[----:B------:R-:W-:Y:S01]  /*01d0*/  IMAD R2, R19, 0x100, R3 ;  /* 0x0000010013027824 */ /* 0x000fe200078e0203 */
[----:B------:R-:W-:-:S07]  /*01e0*/  LEA R4, R18, R5, 0x3 ;  /* 0x0000000512047211 */ /* 0x000fce00078e18ff */
.L_x_1:
[----:B-1----:R-:W-:Y:S01]  /*01f0*/  IMAD.MOV.U32 R6, RZ, RZ, R0 ;  /* 0x000000ffff067224 */ /* 0x002fe200078e0000 */
[----:B------:R-:W-:Y:S02]  /*0200*/  VIMNMX.U32 R9, PT, PT, R23, R18, !PT ;  /* 0x0000001217097248 */ /* 0x000fe40007fe0000 */
[----:B------:R-:W-:Y:S02]  /*0210*/  CS2R R14, SRZ ;  /* 0x00000000000e7805 */ /* 0x000fe4000001ff00 */
[----:B------:R-:W-:Y:S02]  /*0220*/  CS2R R28, SRZ ;  /* 0x00000000001c7805 */ /* 0x000fe4000001ff00 */
[-C--:B------:R-:W-:Y:S02]  /*0230*/  ISETP.GE.U32.AND P0, PT, R19, R6.reuse, PT ;  /* 0x000000061300720c */ /* 0x080fe40003f06070 */
[-C--:B------:R-:W-:Y:S02]  /*0240*/  ISETP.GE.U32.AND P1, PT, R9, R6.reuse, PT ;  /* 0x000000060900720c */ /* 0x080fe40003f26070 */
[----:B------:R-:W-:-:S11]  /*0250*/  ISETP.GE.OR P0, PT, R21, R6, P0 ;  /* 0x000000061500720c */ /* 0x000fd60000706670 */
[----:B------:R-:W0:Y:S08]  /*0260*/  @!P1 LDC.64 R12, c[0x0][0x380] ;  /* 0x0000e000ff0c9b82 */ /* 0x000e300000000a00 */
[----:B------:R-:W1:Y:S01]  /*0270*/  @!P0 LDC.64 R8, c[0x0][0x388] ;  /* 0x0000e200ff088b82 */ /* 0x000e620000000a00 */
[----:B0-----:R-:W-:-:S05]  /*0280*/  @!P1 IMAD.WIDE.U32 R24, R7, 0x8, R12 ;  /* 0x0000000807189825 */ /* 0x001fca00078e000c */
[----:B------:R-:W2:Y:S01]  /*0290*/  @!P1 LDG.E.64 R14, desc[UR8][R24.64] ;  /* 0x00000008180e9981 */ /* 0x000ea2000c1e1b00 */
[----:B-1----:R-:W-:-:S05]  /*02a0*/  @!P0 IMAD.WIDE.U32 R8, R17, 0x8, R8 ;  /* 0x0000000811088825 */ /* 0x002fca00078e0008 */
[----:B------:R-:W3:Y:S04]  /*02b0*/  @!P0 LDG.E.64 R28, desc[UR8][R8.64] ;  /* 0x00000008081c8981 */ /* 0x000ee8000c1e1b00 */
[----:B--2---:R-:W-:Y:S04]  /*02c0*/  STS.64 [R4], R14 ;  /* 0x0000000e04007388 */ /* 0x004fe80000000a00 */
[----:B---3--:R-:W-:Y:S01]  /*02d0*/  STS.64 [R2], R28 ;  /* 0x0000001c02007388 */ /* 0x008fe20000000a00 */
[----:B------:R-:W-:Y:S06]  /*02e0*/  BAR.SYNC.DEFER_BLOCKING 0x0 ;  /* 0x0000000000007b1d */ /* 0x000fec0000010000 */
[----:B------:R-:W-:Y:S04]  /*02f0*/  LDS.64 R26, [R3] ;  /* 0x00000000031a7984 */ /* 0x000fe80000000a00 */
[----:B------:R-:W0:Y:S04]  /*0300*/  LDS.128 R12, [R5] ;  /* 0x00000000050c7984 */ /* 0x000e280000000c00 */
[----:B------:R-:W1:Y:S01]  /*0310*/  LDS.64 R24, [R3+0x100] ;  /* 0x0001000003187984 */ /* 0x000e620000000a00 */
[----:B0-----:R-:W-:-:S03]  /*0320*/  DFMA R26, R12, R26, R10 ;  /* 0x0000001a0c1a722b */ /* 0x001fc6000000000a */
[----:B------:R-:W-:Y:S04]  /*0330*/  LDS.64 R12, [R3+0x200] ;  /* 0x00020000030c7984 */ /* 0x000fe80000000a00 */
[----:B------:R-:W0:Y:S01]  /*0340*/  LDS.128 R8, [R5+0x10] ;  /* 0x0000100005087984 */ /* 0x000e220000000c00 */
[----:B-1----:R-:W-:-:S03]  /*0350*/  DFMA R14, R24, R14, R26 ;  /* 0x0000000e180e722b */ /* 0x002fc6000000001a */
[----:B------:R-:W1:Y:S04]  /*0360*/  LDS.64 R24, [R3+0x300] ;  /* 0x0003000003187984 */ /* 0x000e680000000a00 */
[----:B------:R-:W-:Y:S01]  /*0370*/  LDS.64 R26, [R3+0x400] ;  /* 0x00040000031a7984 */ /* 0x000fe20000000a00 */
[----:B0-----:R-:W-:-:S03]  /*0380*/  DFMA R8, R8, R12, R14 ;  /* 0x0000000c0808722b */ /* 0x001fc6000000000e */
[----:B------:R-:W0:Y:S05]  /*0390*/  LDS.128 R12, [R5+0x20] ;  /* 0x00002000050c7984 */ /* 0x000e2a0000000c00 */
[----:B-1----:R-:W-:Y:S01]  /*03a0*/  DFMA R8, R24, R10, R8 ;  /* 0x0000000a1808722b */ /* 0x002fe20000000008 */
[----:B------:R-:W1:Y:S07]  /*03b0*/  LDS.64 R24, [R3+0x500] ;  /* 0x0005000003187984 */ /* 0x000e6e0000000a00 */
[----:B0-----:R-:W-:Y:S01]  /*03c0*/  DFMA R26, R12, R26, R8 ;  /* 0x0000001a0c1a722b */ /* 0x001fe20000000008 */
[----:B------:R-:W-:Y:S04]  /*03d0*/  LDS.64 R12, [R3+0x600] ;  /* 0x00060000030c7984 */ /* 0x000fe80000000a00 */
[----:B------:R-:W0:Y:S03]  /*03e0*/  LDS.128 R8, [R5+0x30] ;  /* 0x0000300005087984 */ /* 0x000e260000000c00 */
[----:B-1----:R-:W-:Y:S01]  /*03f0*/  DFMA R14, R24, R14, R26 ;  /* 0x0000000e180e722b */ /* 0x002fe2000000001a */
[----:B------:R-:W1:Y:S04]  /*0400*/  LDS.64 R24, [R3+0x700] ;  /* 0x0007000003187984 */ /* 0x000e680000000a00 */
[----:B------:R-:W-:Y:S03]  /*0410*/  LDS.64 R26, [R3+0x800] ;  /* 0x00080000031a7984 */ /* 0x000fe60000000a00 */
[----:B0-----:R-:W-:-:S02]  /*0420*/  DFMA R8, R8, R12, R14 ;  /* 0x0000000c0808722b */ /* 0x001fc4000000000e */
[----:B------:R-:W0:Y:S06]  /*0430*/  LDS.128 R12, [R5+0x40] ;  /* 0x00004000050c7984 */ /* 0x000e2c0000000c00 */
        /* <DEDUP_REMOVED lines=56> */
[----:B------:R-:W1:Y:S01]  /*07c0*/  LDS.64 R14, [R3+0x1f00] ;  /* 0x001f0000030e7984 */ /* 0x000e620000000a00 */
[----:B------:R-:W-:Y:S01]  /*07d0*/  IADD3 R16, PT, PT, R16, 0x1, RZ ;  /* 0x0000000110107810 */ /* 0x000fe20007ffe0ff */
[----:B------:R-:W-:Y:S03]  /*07e0*/  BAR.SYNC.DEFER_BLOCKING 0x0 ;  /* 0x0000000000007b1d */ /* 0x000fe60000010000 */
[----:B------:R-:W-:Y:S01]  /*07f0*/  ISETP.NE.AND P0, PT, R16, RZ, PT ;  /* 0x000000ff1000720c */ /* 0x000fe20003f05270 */
[----:B------:R-:W-:Y:S01]  /*0800*/  VIADD R18, R18, 0x20 ;  /* 0x0000002012127836 */ /* 0x000fe20000000000 */
[----:B------:R-:W-:Y:S01]  /*0810*/  IADD3 R7, PT, PT, R7, 0x20, RZ ;  /* 0x0000002007077810 */ /* 0x000fe20007ffe0ff */
[----:B------:R-:W-:-:S02]  /*0820*/  VIADD R19, R19, 0x20 ;  /* 0x0000002013137836 */ /* 0x000fc40000000000 */
[----:B------:R-:W-:Y:S01]  /*0830*/  IMAD R17, R6, 0x20, R17 ;  /* 0x0000002006117824 */ /* 0x000fe200078e0211 */
[----:B0-----:R-:W-:-:S08]  /*0840*/  DFMA R8, R8, R12, R24 ;  /* 0x0000000c0808722b */ /* 0x001fd00000000018 */
[----:B-1----:R-:W-:Y:S01]  /*0850*/  DFMA R10, R14, R10, R8 ;  /* 0x0000000a0e0a722b */ /* 0x002fe20000000008 */
[----:B------:R-:W-:Y:S10]  /*0860*/  @P0 BRA `(.L_x_1) ;  /* 0xfffffff800600947 */ /* 0x000ff4000383ffff */
.L_x_0:
[----:B------:R-:W-:-:S04]  /*0870*/  VIMNMX R3, PT, PT, R23, R21, !PT ;  /* 0x0000001517037248 */ /* 0x000fc80007fe0100 */
[----:B------:R-:W-:-:S13]  /*0880*/  ISETP.GE.AND P0, PT, R3, R6, PT ;  /* 0x000000060300720c */ /* 0x000fda0003f06270 */
[----:B------:R-:W-:Y:S05]  /*0890*/  @P0 EXIT ;  /* 0x000000000000094d */ /* 0x000fea0003800000 */
[----:B------:R-:W0:Y:S01]  /*08a0*/  LDC.64 R2, c[0x0][0x390] ;  /* 0x0000e400ff027b82 */ /* 0x000e220000000a00 */
[----:B------:R-:W-:-:S04]  /*08b0*/  IMAD R21, R23, R6, R21 ;  /* 0x0000000617157224 */ /* 0x000fc800078e0215 */
[----:B0-----:R-:W-:-:S05]  /*08c0*/  IMAD.WIDE R2, R21, 0x8, R2 ;  /* 0x0000000815027825 */ /* 0x001fca00078e0202 */
[----:B------:R-:W-:Y:S01]  /*08d0*/  STG.E.64 desc[UR8][R2.64], R10 ;  /* 0x0000000a02007986 */ /* 0x000fe2000c101b08 */
[----:B------:R-:W-:Y:S05]  /*08e0*/  EXIT ;  /* 0x000000000000794d */ /* 0x000fea0003800000 */
.L_x_2:
[----:B------:R-:W-:-:S00]  /*08f0*/  BRA `(.L_x_2) ;  /* 0xfffffffc00fc7947 */ /* 0x000fc0000383ffff */
[----:B------:R-:W-:-:S00]  /*0900*/  NOP ;  /* 0x0000000000007918 */ /* 0x000fc00000000000 */
[----:B------:R-:W-:-:S00]  /*0910*/  NOP ;  /* 0x0000000000007918 */ /* 0x000fc00000000000 */
[----:B------:R-:W-:-:S00]  /*0920*/  NOP ;  /* 0x0000000000007918 */ /* 0x000fc00000000000 */
[----:B------:R-:W-:-:S00]  /*0930*/  NOP ;  /* 0x0000000000007918 */ /* 0x000fc00000000000 */
[----:B------:R-:W-:-:S00]  /*0940*/  NOP ;  /* 0x0000000000007918 */ /* 0x000fc00000000000 */
[----:B------:R-:W-:-:S00]  /*0950*/  NOP ;  /* 0x0000000000007918 */ /* 0x000fc00000000000 */
[----:B------:R-:W-:-:S00]  /*0960*/  NOP ;  /* 0x0000000000007918 */ /* 0x000fc00000000000 */
[----:B------:R-:W-:-:S00]  /*0970*/  NOP ;  /* 0x0000000000007918 */ /* 0x000fc00000000000 */
.L_x_3:


//--------------------- .nv.shared._Z10matmul_gpuPdS_S_i --------------------------
	.section	.nv.shared._Z10matmul_gpuPdS_S_i,"aw",@nobits
	.sectionflags	@""
	.align	8
.nv.shared._Z10matmul_gpuPdS_S_i:
	.zero		17408


//--------------------- .nv.shared.reserved.0     --------------------------
	.section	.nv.shared.reserved.0,"aw",@nobits
	.weak		__nv_reservedSMEM_offset_0_alias
	.size		__nv_reservedSMEM_offset_0_alias, 0, 64
	.other		__nv_reservedSMEM_offset_0_alias,@"STO_CUDA_RESERVED_SHARED STV_DEFAULT"
__nv_reservedSMEM_offset_0_alias:
	.zero		0
	.zero		64


//--------------------- .nv.constant0._Z10matmul_gpuPdS_S_i --------------------------
	.section	.nv.constant0._Z10matmul_gpuPdS_S_i,"a",@progbits
	.sectionflags	@""
	.align	4
.nv.constant0._Z10matmul_gpuPdS_S_i:
	.zero		924


//--------------------- SYMBOLS --------------------------

	.type		.nv.reservedSmem.offset0,@object
	.size		.nv.reservedSmem.offset0,0x4
	.type		.nv.reservedSmem.cap,@object
	.size		.nv.reservedSmem.cap,0x4
